	.version 1.4
	.target sm_10, map_f64_to_f32
	// compiled with C:/Program Files/LWPU GPU Computing Toolkit/LWCA/v6.0/bin/../open64/lib//be.exe
	// lwopencc 4.1 built on 2014-02-24

	//-----------------------------------------------------------
	// Compiling C:/Users/MALESI~1/AppData/Local/Temp/tmpxft_0000363c_00000000-15_simple_tex_shader.cpp3.i (C:/Users/MALESI~1/AppData/Local/Temp/ccBI#.a11400)
	//-----------------------------------------------------------

	//-----------------------------------------------------------
	// Options:
	//-----------------------------------------------------------
	//  Target:ptx, ISA:sm_10, Endian:little, Pointer Size:64
	//  -O3	(Optimization level)
	//  -g0	(Debug level)
	//  -m2	(Report advisories)
	//-----------------------------------------------------------

	.file	1	"C:/Users/MALESI~1/AppData/Local/Temp/tmpxft_0000363c_00000000-14_simple_tex_shader.lwdafe2.gpu"
	.file	2	"c:\home\malesiani\videollvm\include\internal\optix_declarations.h"
	.file	3	"C:/home/malesiani/videoLLVM/samples/simpleGLTexInterop/simple_tex_shader.lw"
	.file	4	"c:\home\malesiani\videollvm\include\internal\optix_defines.h"
	.file	5	"C:/Program Files (x86)/Microsoft Visual Studio 11.0/VC/bin/../../VC/INCLUDE\crtdefs.h"
	.file	6	"C:/Program Files/LWPU GPU Computing Toolkit/LWCA/v6.0/include\crt/device_runtime.h"
	.file	7	"C:/Program Files/LWPU GPU Computing Toolkit/LWCA/v6.0/include\host_defines.h"
	.file	8	"C:/Program Files/LWPU GPU Computing Toolkit/LWCA/v6.0/include\builtin_types.h"
	.file	9	"c:\program files\lwpu gpu computing toolkit\lwca\v6.0\include\device_types.h"
	.file	10	"c:\program files\lwpu gpu computing toolkit\lwca\v6.0\include\host_defines.h"
	.file	11	"c:\program files\lwpu gpu computing toolkit\lwca\v6.0\include\driver_types.h"
	.file	12	"c:\program files\lwpu gpu computing toolkit\lwca\v6.0\include\surface_types.h"
	.file	13	"c:\program files\lwpu gpu computing toolkit\lwca\v6.0\include\texture_types.h"
	.file	14	"c:\program files\lwpu gpu computing toolkit\lwca\v6.0\include\vector_types.h"
	.file	15	"c:\program files\lwpu gpu computing toolkit\lwca\v6.0\include\builtin_types.h"
	.file	16	"C:/Program Files/LWPU GPU Computing Toolkit/LWCA/v6.0/include\device_launch_parameters.h"
	.file	17	"c:\program files\lwpu gpu computing toolkit\lwca\v6.0\include\crt\storage_class.h"
	.file	18	"c:\home\malesiani\videollvm\include\internal/optix_internal.h"
	.file	19	"c:\home\malesiani\videollvm\include\optix_device.h"
	.file	20	"C:/Program Files/LWPU GPU Computing Toolkit/LWCA/v6.0/include\common_functions.h"
	.file	21	"c:\program files\lwpu gpu computing toolkit\lwca\v6.0\include\math_functions.h"
	.file	22	"c:\program files\lwpu gpu computing toolkit\lwca\v6.0\include\math_constants.h"
	.file	23	"c:\program files\lwpu gpu computing toolkit\lwca\v6.0\include\device_functions.h"
	.file	24	"c:\program files\lwpu gpu computing toolkit\lwca\v6.0\include\sm_11_atomic_functions.h"
	.file	25	"c:\program files\lwpu gpu computing toolkit\lwca\v6.0\include\sm_12_atomic_functions.h"
	.file	26	"c:\program files\lwpu gpu computing toolkit\lwca\v6.0\include\sm_13_double_functions.h"
	.file	27	"c:\program files\lwpu gpu computing toolkit\lwca\v6.0\include\sm_20_atomic_functions.h"
	.file	28	"c:\program files\lwpu gpu computing toolkit\lwca\v6.0\include\sm_32_atomic_functions.h"
	.file	29	"c:\program files\lwpu gpu computing toolkit\lwca\v6.0\include\sm_35_atomic_functions.h"
	.file	30	"c:\program files\lwpu gpu computing toolkit\lwca\v6.0\include\sm_20_intrinsics.h"
	.file	31	"c:\program files\lwpu gpu computing toolkit\lwca\v6.0\include\sm_30_intrinsics.h"
	.file	32	"c:\program files\lwpu gpu computing toolkit\lwca\v6.0\include\sm_32_intrinsics.h"
	.file	33	"c:\program files\lwpu gpu computing toolkit\lwca\v6.0\include\sm_35_intrinsics.h"
	.file	34	"c:\program files\lwpu gpu computing toolkit\lwca\v6.0\include\surface_functions.h"
	.file	35	"c:\program files\lwpu gpu computing toolkit\lwca\v6.0\include\texture_fetch_functions.h"
	.file	36	"c:\program files\lwpu gpu computing toolkit\lwca\v6.0\include\texture_indirect_functions.h"
	.file	37	"c:\program files\lwpu gpu computing toolkit\lwca\v6.0\include\surface_indirect_functions.h"
	.file	38	"c:\program files\lwpu gpu computing toolkit\lwca\v6.0\include\math_functions_dbl_ptx1.h"

	.tex .u64 tex;
	.global .align 16 .b8 prd[12];
	.global .align 8 .b8 texcoord[12];

	.entry _Z20closest_hit_radiancev
	{
	.reg .f32 %f<17>;
	.loc	3	36	0
$LDWbegin__Z20closest_hit_radiancev:
	ld.global.v2.f32 	{%f1,%f2}, [texcoord+0];
	.loc	3	40	0
	mov.f32 	%f3, %f1;
	mov.f32 	%f4, %f2;
	mov.f32 	%f5, 0f00000000;     	// 0
	mov.f32 	%f6, %f5;
	mov.f32 	%f7, 0f00000000;     	// 0
	mov.f32 	%f8, %f7;
	tex.2d.v4.f32.f32 {%f9,%f10,%f11,%f12},[tex,{%f3,%f4,%f6,%f8}];
	mov.f32 	%f13, %f9;
	mov.f32 	%f14, %f10;
	mov.f32 	%f15, %f11;
	st.global.v2.f32 	[prd+0], {%f13,%f14};
	st.global.f32 	[prd+8], %f15;
	.loc	3	41	0
	exit;
$LDWend__Z20closest_hit_radiancev:
	} // _Z20closest_hit_radiancev
	.global .u64 _ZN21rti_internal_register20reg_bitness_detectorE;
	.global .u64 _ZN21rti_internal_register24reg_exception_64_detail0E;
	.global .u64 _ZN21rti_internal_register24reg_exception_64_detail1E;
	.global .u64 _ZN21rti_internal_register24reg_exception_64_detail2E;
	.global .u64 _ZN21rti_internal_register24reg_exception_64_detail3E;
	.global .u64 _ZN21rti_internal_register24reg_exception_64_detail4E;
	.global .u64 _ZN21rti_internal_register24reg_exception_64_detail5E;
	.global .u64 _ZN21rti_internal_register24reg_exception_64_detail6E;
	.global .u64 _ZN21rti_internal_register24reg_exception_64_detail7E;
	.global .u64 _ZN21rti_internal_register24reg_exception_64_detail8E;
	.global .u64 _ZN21rti_internal_register24reg_exception_64_detail9E;
	.global .u32 _ZN21rti_internal_register21reg_exception_detail0E;
	.global .u32 _ZN21rti_internal_register21reg_exception_detail1E;
	.global .u32 _ZN21rti_internal_register21reg_exception_detail2E;
	.global .u32 _ZN21rti_internal_register21reg_exception_detail3E;
	.global .u32 _ZN21rti_internal_register21reg_exception_detail4E;
	.global .u32 _ZN21rti_internal_register21reg_exception_detail5E;
	.global .u32 _ZN21rti_internal_register21reg_exception_detail6E;
	.global .u32 _ZN21rti_internal_register21reg_exception_detail7E;
	.global .u32 _ZN21rti_internal_register21reg_exception_detail8E;
	.global .u32 _ZN21rti_internal_register21reg_exception_detail9E;
	.global .u32 _ZN21rti_internal_register14reg_rayIndex_xE;
	.global .u32 _ZN21rti_internal_register14reg_rayIndex_yE;
	.global .u32 _ZN21rti_internal_register14reg_rayIndex_zE;
	.global .align 4 .b8 _ZN21rti_internal_typeinfo3prdE[8] = {82,97,121,0,12,0,0,0};
	.global .align 4 .b8 _ZN21rti_internal_typeinfo8texcoordE[8] = {82,97,121,0,12,0,0,0};
	.global .align 1 .b8 _ZN21rti_internal_typename3prdE[15] = {0x50,0x65,0x72,0x52,0x61,0x79,0x44,0x61,0x74,0x61,0x5f,0x74,0x65,0x78,0x0};
	.global .align 1 .b8 _ZN21rti_internal_typename8texcoordE[7] = {0x66,0x6c,0x6f,0x61,0x74,0x33,0x0};
	.global .u32 _ZN21rti_internal_typeenum3prdE = 256;
	.global .u32 _ZN21rti_internal_typeenum8texcoordE = 256;
	.global .align 1 .b8 _ZN21rti_internal_semantic3prdE[10] = {0x72,0x74,0x50,0x61,0x79,0x6c,0x6f,0x61,0x64,0x0};
	.global .align 1 .b8 _ZN21rti_internal_semantic8texcoordE[19] = {0x61,0x74,0x74,0x72,0x69,0x62,0x75,0x74,0x65,0x20,0x74,0x65,0x78,0x63,0x6f,0x6f,0x72,0x64,0x0};
	.global .align 1 .b8 _ZN23rti_internal_annotation3prdE[1] = {0x0};
	.global .align 1 .b8 _ZN23rti_internal_annotation8texcoordE[1] = {0x0};



// ===== COMPILED SASS (sm_100) =====

	.target	sm_100

	.elftype	@"ET_EXEC"


//--------------------- .note.nv.tkinfo           --------------------------
	.section	.note.nv.tkinfo,"",@"SHT_NOTE"
	.sectionflags	@"SHF_NOTE_NV_TKINFO"
	.tkinfo
        /*0018*/ 	.word	0x00000002
        /*0030*/ 	.string	""
        /*0030*/ 	.string	"ptxas"
        /*0030*/ 	.string	"Cuda compilation tools, release 13.0, V13.0.88"
        /*0030*/ 	.string	"Build cuda_13.0.r13.0/compiler.36424714_0"
        /*0030*/ 	.string	"-arch sm_100 "



//--------------------- .note.nv.cuinfo           --------------------------
	.section	.note.nv.cuinfo,"",@"SHT_NOTE"
	.sectionflags	@"SHF_NOTE_NV_CUINFO"
        /*0018*/ 	.short	0x0002
        /*001a*/ 	.short	0x000a
        /*001c*/ 	.short	0x0082
	.zero		2


//--------------------- .nv.info                  --------------------------
	.section	.nv.info,"",@"SHT_CUDA_INFO"
	.align	4


	//----- nvinfo : EIATTR_REGCOUNT
	.align		4
        /*0000*/ 	.byte	0x04, 0x2f
        /*0002*/ 	.short	(.L_37 - .L_36)
	.align		4
.L_36:
        /*0004*/ 	.word	index@(_Z20closest_hit_radiancev)
        /*0008*/ 	.word	0x0000000c


	//----- nvinfo : EIATTR_FRAME_SIZE
	.align		4
.L_37:
        /*000c*/ 	.byte	0x04, 0x11
        /*000e*/ 	.short	(.L_39 - .L_38)
	.align		4
.L_38:
        /*0010*/ 	.word	index@(_Z20closest_hit_radiancev)
        /*0014*/ 	.word	0x00000000


	//----- nvinfo : EIATTR_MIN_STACK_SIZE
	.align		4
.L_39:
        /*0018*/ 	.byte	0x04, 0x12
        /*001a*/ 	.short	(.L_41 - .L_40)
	.align		4
.L_40:
        /*001c*/ 	.word	index@(_Z20closest_hit_radiancev)
        /*0020*/ 	.word	0x00000000
.L_41:


//--------------------- .nv.compat                --------------------------
	.section	.nv.compat,"",@"SHT_CUDA_COMPAT_INFO"
	.align	4
        /*0000*/ 	.byte	0x02, 0x09, 0x00, 0x00, 0x02, 0x02, 0x02, 0x00, 0x02, 0x05, 0x05, 0x00, 0x03, 0x07, 0x01, 0x01
        /*0010*/ 	.byte	0x02, 0x03, 0x00, 0x00, 0x02, 0x06, 0x01, 0x00, 0x04, 0x0b, 0x08, 0x00, 0x09, 0x00, 0x00, 0x00
        /*0020*/ 	.byte	0x00, 0x00, 0x00, 0x00


//--------------------- .nv.info._Z20closest_hit_radiancev --------------------------
	.section	.nv.info._Z20closest_hit_radiancev,"",@"SHT_CUDA_INFO"
	.sectionflags	@""
	.align	4


	//----- nvinfo : EIATTR_CUDA_API_VERSION
	.align		4
        /*0000*/ 	.byte	0x04, 0x37
        /*0002*/ 	.short	(.L_43 - .L_42)
.L_42:
        /*0004*/ 	.word	0x00000082


	//----- nvinfo : EIATTR_SPARSE_MMA_MASK
	.align		4
.L_43:
        /*0008*/ 	.byte	0x03, 0x50
        /*000a*/ 	.short	0x0000


	//----- nvinfo : EIATTR_MAXREG_COUNT
	.align		4
        /*000c*/ 	.byte	0x03, 0x1b
        /*000e*/ 	.short	0x00ff


	//----- nvinfo : EIATTR_MERCURY_ISA_VERSION
	.align		4
        /*0010*/ 	.byte	0x03, 0x5f
        /*0012*/ 	.short	0x0101


	//----- nvinfo : EIATTR_VRC_CTA_INIT_COUNT
	.align		4
        /*0014*/ 	.byte	0x02, 0x4a
	.zero		1
	.zero		1


	//----- nvinfo : EIATTR_EXIT_INSTR_OFFSETS
	.align		4
        /*0018*/ 	.byte	0x04, 0x1c
        /*001a*/ 	.short	(.L_45 - .L_44)


	//   ....[0]....
.L_44:
        /*001c*/ 	.word	0x000000b0


	//----- nvinfo : EIATTR_SW_WAR
	.align		4
.L_45:
        /*0020*/ 	.byte	0x04, 0x36
        /*0022*/ 	.short	(.L_47 - .L_46)
.L_46:
        /*0024*/ 	.word	0x00000008


	//----- nvinfo : EIATTR_BINDLESS_TEXTURE_BANK
	.align		4
.L_47:
        /*0028*/ 	.byte	0x02, 0x15
	.zero		1
	.zero		1


	//----- nvinfo : EIATTR_BINDLESS_SURFACE_BANK
	.align		4
        /*002c*/ 	.byte	0x02, 0x16
	.zero		1
	.zero		1


//--------------------- .nv.callgraph             --------------------------
	.section	.nv.callgraph,"",@"SHT_CUDA_CALLGRAPH"
	.align	4
	.sectionentsize	8
	.align		4
        /*0000*/ 	.word	0x00000000
	.align		4
        /*0004*/ 	.word	0xffffffff
	.align		4
        /*0008*/ 	.word	0x00000000
	.align		4
        /*000c*/ 	.word	0xfffffffe
	.align		4
        /*0010*/ 	.word	0x00000000
	.align		4
        /*0014*/ 	.word	0xfffffffd
	.align		4
        /*0018*/ 	.word	0x00000000
	.align		4
        /*001c*/ 	.word	0xfffffffc


//--------------------- .nv.constant4             --------------------------
	.section	.nv.constant4,"a",@progbits
	.align	8
	.align		8
.nv.constant4:
        /*0000*/ 	.dword	prd
	.align		8
        /*0008*/ 	.dword	texcoord
	.align		8
        /*0010*/ 	.dword	_ZN21rti_internal_register20reg_bitness_detectorE
	.align		8
        /*0018*/ 	.dword	_ZN21rti_internal_register24reg_exception_64_detail0E
	.align		8
        /*0020*/ 	.dword	_ZN21rti_internal_register24reg_exception_64_detail1E
	.align		8
        /*0028*/ 	.dword	_ZN21rti_internal_register24reg_exception_64_detail2E
	.align		8
        /*0030*/ 	.dword	_ZN21rti_internal_register24reg_exception_64_detail3E
	.align		8
        /*0038*/ 	.dword	_ZN21rti_internal_register24reg_exception_64_detail4E
	.align		8
        /*0040*/ 	.dword	_ZN21rti_internal_register24reg_exception_64_detail5E
	.align		8
        /*0048*/ 	.dword	_ZN21rti_internal_register24reg_exception_64_detail6E
	.align		8
        /*0050*/ 	.dword	_ZN21rti_internal_register24reg_exception_64_detail7E
	.align		8
        /*0058*/ 	.dword	_ZN21rti_internal_register24reg_exception_64_detail8E
	.align		8
        /*0060*/ 	.dword	_ZN21rti_internal_register24reg_exception_64_detail9E
	.align		8
        /*0068*/ 	.dword	_ZN21rti_internal_register21reg_exception_detail0E
	.align		8
        /*0070*/ 	.dword	_ZN21rti_internal_register21reg_exception_detail1E
	.align		8
        /*0078*/ 	.dword	_ZN21rti_internal_register21reg_exception_detail2E
	.align		8
        /*0080*/ 	.dword	_ZN21rti_internal_register21reg_exception_detail3E
	.align		8
        /*0088*/ 	.dword	_ZN21rti_internal_register21reg_exception_detail4E
	.align		8
        /*0090*/ 	.dword	_ZN21rti_internal_register21reg_exception_detail5E
	.align		8
        /*0098*/ 	.dword	_ZN21rti_internal_register21reg_exception_detail6E
	.align		8
        /*00a0*/ 	.dword	_ZN21rti_internal_register21reg_exception_detail7E
	.align		8
        /*00a8*/ 	.dword	_ZN21rti_internal_register21reg_exception_detail8E
	.align		8
        /*00b0*/ 	.dword	_ZN21rti_internal_register21reg_exception_detail9E
	.align		8
        /*00b8*/ 	.dword	_ZN21rti_internal_register14reg_rayIndex_xE
	.align		8
        /*00c0*/ 	.dword	_ZN21rti_internal_register14reg_rayIndex_yE
	.align		8
        /*00c8*/ 	.dword	_ZN21rti_internal_register14reg_rayIndex_zE
	.align		8
        /*00d0*/ 	.dword	_ZN21rti_internal_typeinfo3prdE
	.align		8
        /*00d8*/ 	.dword	_ZN21rti_internal_typeinfo8texcoordE
	.align		8
        /*00e0*/ 	.dword	_ZN21rti_internal_typename3prdE
	.align		8
        /*00e8*/ 	.dword	_ZN21rti_internal_typename8texcoordE
	.align		8
        /*00f0*/ 	.dword	_ZN21rti_internal_typeenum3prdE
	.align		8
        /*00f8*/ 	.dword	_ZN21rti_internal_typeenum8texcoordE
	.align		8
        /*0100*/ 	.dword	_ZN21rti_internal_semantic3prdE
	.align		8
        /*0108*/ 	.dword	_ZN21rti_internal_semantic8texcoordE
	.align		8
        /*0110*/ 	.dword	_ZN23rti_internal_annotation3prdE
	.align		8
        /*0118*/ 	.dword	_ZN23rti_internal_annotation8texcoordE


//--------------------- .nv.constant0._Z20closest_hit_radiancev --------------------------
	.section	.nv.constant0._Z20closest_hit_radiancev,"a",@progbits
	.sectionflags	@""
	.align	4
.nv.constant0._Z20closest_hit_radiancev:
	.zero		896
	.align		4
        /*0380*/ 	.word	[20@lo(0x0)=tex]


//--------------------- .text._Z20closest_hit_radiancev --------------------------
	.section	.text._Z20closest_hit_radiancev,"ax",@progbits
	.align	128
.text._Z20closest_hit_radiancev:
        .type           _Z20closest_hit_radiancev,@function
        .size           _Z20closest_hit_radiancev,(.L_x_1 - _Z20closest_hit_radiancev)
        .other          _Z20closest_hit_radiancev,@"STO_CUDA_ENTRY STV_DEFAULT"
_Z20closest_hit_radiancev:
[----:B------:R-:W-:Y:S08]  /*0000*/  LDC R1, c[0x0][0x37c] ;  /* 0x0000df00ff017b82 */ /* 0x000ff00000000800 */
[----:B------:R-:W0:Y:S01]  /*0010*/  LDC.64 R2, c[0x4][0x8] ;  /* 0x01000200ff027b82 */ /* 0x000e220000000a00 */
[----:B------:R-:W0:Y:S02]  /*0020*/  LDCU.64 UR6, c[0x0][0x358] ;  /* 0x00006b00ff0677ac */ /* 0x000e240008000a00 */
[----:B0-----:R-:W2:Y:S01]  /*0030*/  LDG.E.64 R2, desc[UR6][R2.64] ;  /* 0x0000000602027981 */ /* 0x001ea2000c1e1b00 */
[----:B------:R-:W2:Y:S01]  /*0040*/  LDCU UR4, c[0x0][0x380] ;  /* 0x00007000ff0477ac */ /* 0x000ea20008000800 */
[----:B------:R-:W-:Y:S01]  /*0050*/  HFMA2 R6, -RZ, RZ, -3, 0 ;  /* 0xc2000000ff067431 */ /* 0x000fe200000001ff */
[----:B------:R-:W-:-:S05]  /*0060*/  UMOV UR5, URZ ;  /* 0x000000ff00057c82 */ /* 0x000fca0008000000 */
[----:B--2---:R-:W5:Y:S01]  /*0070*/  TEX.LL R9, R6, R2, R6, UR4, 2D, 0x7 ;  /* 0x28ff040602067f60 */ /* 0x004f6200089e0709 */
[----:B------:R-:W0:Y:S02]  /*0080*/  LDC.64 R4, c[0x4][RZ] ;  /* 0x01000000ff047b82 */ /* 0x000e240000000a00 */
[----:B0----5:R-:W-:Y:S04]  /*0090*/  STG.E.64 desc[UR6][R4.64], R6 ;  /* 0x0000000604007986 */ /* 0x021fe8000c101b06 */
[----:B------:R-:W-:Y:S01]  /*00a0*/  STG.E desc[UR6][R4.64+0x8], R9 ;  /* 0x0000080904007986 */ /* 0x000fe2000c101906 */
[----:B------:R-:W-:Y:S05]  /*00b0*/  EXIT ;  /* 0x000000000000794d */ /* 0x000fea0003800000 */
.L_x_0:
[----:B------:R-:W-:-:S00]  /*00c0*/  BRA `(.L_x_0) ;  /* 0xfffffffc00fc7947 */ /* 0x000fc0000383ffff */
[----:B------:R-:W-:-:S00]  /*00d0*/  NOP ;  /* 0x0000000000007918 */ /* 0x000fc00000000000 */
        /* <DEDUP_REMOVED lines=10> */
.L_x_1:


//--------------------- .nv.global.init           --------------------------
	.section	.nv.global.init,"aw",@progbits
	.align	4
.nv.global.init:
	.type		_ZN21rti_internal_typeenum3prdE,@object
	.size		_ZN21rti_internal_typeenum3prdE,(_ZN21rti_internal_typeenum8texcoordE - _ZN21rti_internal_typeenum3prdE)
_ZN21rti_internal_typeenum3prdE:
        /*0000*/ 	.byte	0x00, 0x01, 0x00, 0x00
	.type		_ZN21rti_internal_typeenum8texcoordE,@object
	.size		_ZN21rti_internal_typeenum8texcoordE,(_ZN21rti_internal_typeinfo3prdE - _ZN21rti_internal_typeenum8texcoordE)
_ZN21rti_internal_typeenum8texcoordE:
        /*0004*/ 	.byte	0x00, 0x01, 0x00, 0x00
	.type		_ZN21rti_internal_typeinfo3prdE,@object
	.size		_ZN21rti_internal_typeinfo3prdE,(_ZN21rti_internal_typeinfo8texcoordE - _ZN21rti_internal_typeinfo3prdE)
_ZN21rti_internal_typeinfo3prdE:
        /*0008*/ 	.byte	0x52, 0x61, 0x79, 0x00, 0x0c, 0x00, 0x00, 0x00
	.type		_ZN21rti_internal_typeinfo8texcoordE,@object
	.size		_ZN21rti_internal_typeinfo8texcoordE,(_ZN23rti_internal_annotation3prdE - _ZN21rti_internal_typeinfo8texcoordE)
_ZN21rti_internal_typeinfo8texcoordE:
        /*0010*/ 	.byte	0x52, 0x61, 0x79, 0x00, 0x0c, 0x00, 0x00, 0x00
	.type		_ZN23rti_internal_annotation3prdE,@object
	.size		_ZN23rti_internal_annotation3prdE,(_ZN23rti_internal_annotation8texcoordE - _ZN23rti_internal_annotation3prdE)
_ZN23rti_internal_annotation3prdE:
	.zero		1
	.type		_ZN23rti_internal_annotation8texcoordE,@object
	.size		_ZN23rti_internal_annotation8texcoordE,(_ZN21rti_internal_typename8texcoordE - _ZN23rti_internal_annotation8texcoordE)
_ZN23rti_internal_annotation8texcoordE:
	.zero		1
	.type		_ZN21rti_internal_typename8texcoordE,@object
	.size		_ZN21rti_internal_typename8texcoordE,(_ZN21rti_internal_semantic3prdE - _ZN21rti_internal_typename8texcoordE)
_ZN21rti_internal_typename8texcoordE:
        /*001a*/ 	.byte	0x66, 0x6c, 0x6f, 0x61, 0x74, 0x33, 0x00
	.type		_ZN21rti_internal_semantic3prdE,@object
	.size		_ZN21rti_internal_semantic3prdE,(_ZN21rti_internal_typename3prdE - _ZN21rti_internal_semantic3prdE)
_ZN21rti_internal_semantic3prdE:
        /*0021*/ 	.byte	0x72, 0x74, 0x50, 0x61, 0x79, 0x6c, 0x6f, 0x61, 0x64, 0x00
	.type		_ZN21rti_internal_typename3prdE,@object
	.size		_ZN21rti_internal_typename3prdE,(_ZN21rti_internal_semantic8texcoordE - _ZN21rti_internal_typename3prdE)
_ZN21rti_internal_typename3prdE:
        /*002b*/ 	.byte	0x50, 0x65, 0x72, 0x52, 0x61, 0x79, 0x44, 0x61, 0x74, 0x61, 0x5f, 0x74, 0x65, 0x78, 0x00
	.type		_ZN21rti_internal_semantic8texcoordE,@object
	.size		_ZN21rti_internal_semantic8texcoordE,(.L_33 - _ZN21rti_internal_semantic8texcoordE)
_ZN21rti_internal_semantic8texcoordE:
        /*003a*/ 	.byte	0x61, 0x74, 0x74, 0x72, 0x69, 0x62, 0x75, 0x74, 0x65, 0x20, 0x74, 0x65, 0x78, 0x63, 0x6f, 0x6f
        /*004a*/ 	.byte	0x72, 0x64, 0x00
.L_33:


//--------------------- .nv.shared.reserved.0     --------------------------
	.section	.nv.shared.reserved.0,"aw",@nobits
	.weak		__nv_reservedSMEM_offset_0_alias
	.size		__nv_reservedSMEM_offset_0_alias, 0, 64
	.other		__nv_reservedSMEM_offset_0_alias,@"STO_CUDA_RESERVED_SHARED STV_DEFAULT"
__nv_reservedSMEM_offset_0_alias:
	.zero		0
	.zero		64


//--------------------- .nv.global                --------------------------
	.section	.nv.global,"aw",@nobits
	.align	16
.nv.global:
	.type		prd,@object
	.size		prd,(.L_0 - prd)
prd:
	.zero		12
.L_0:
	.zero		4
	.type		_ZN21rti_internal_register24reg_exception_64_detail5E,@object
	.size		_ZN21rti_internal_register24reg_exception_64_detail5E,(_ZN21rti_internal_register24reg_exception_64_detail1E - _ZN21rti_internal_register24reg_exception_64_detail5E)
_ZN21rti_internal_register24reg_exception_64_detail5E:
	.zero		8
	.type		_ZN21rti_internal_register24reg_exception_64_detail1E,@object
	.size		_ZN21rti_internal_register24reg_exception_64_detail1E,(_ZN21rti_internal_register24reg_exception_64_detail9E - _ZN21rti_internal_register24reg_exception_64_detail1E)
_ZN21rti_internal_register24reg_exception_64_detail1E:
	.zero		8
	.type		_ZN21rti_internal_register24reg_exception_64_detail9E,@object
	.size		_ZN21rti_internal_register24reg_exception_64_detail9E,(_ZN21rti_internal_register20reg_bitness_detectorE - _ZN21rti_internal_register24reg_exception_64_detail9E)
_ZN21rti_internal_register24reg_exception_64_detail9E:
	.zero		8
	.type		_ZN21rti_internal_register20reg_bitness_detectorE,@object
	.size		_ZN21rti_internal_register20reg_bitness_detectorE,(_ZN21rti_internal_register24reg_exception_64_detail7E - _ZN21rti_internal_register20reg_bitness_detectorE)
_ZN21rti_internal_register20reg_bitness_detectorE:
	.zero		8
	.type		_ZN21rti_internal_register24reg_exception_64_detail7E,@object
	.size		_ZN21rti_internal_register24reg_exception_64_detail7E,(_ZN21rti_internal_register24reg_exception_64_detail3E - _ZN21rti_internal_register24reg_exception_64_detail7E)
_ZN21rti_internal_register24reg_exception_64_detail7E:
	.zero		8
	.type		_ZN21rti_internal_register24reg_exception_64_detail3E,@object
	.size		_ZN21rti_internal_register24reg_exception_64_detail3E,(_ZN21rti_internal_register24reg_exception_64_detail6E - _ZN21rti_internal_register24reg_exception_64_detail3E)
_ZN21rti_internal_register24reg_exception_64_detail3E:
	.zero		8
	.type		_ZN21rti_internal_register24reg_exception_64_detail6E,@object
	.size		_ZN21rti_internal_register24reg_exception_64_detail6E,(_ZN21rti_internal_register24reg_exception_64_detail2E - _ZN21rti_internal_register24reg_exception_64_detail6E)
_ZN21rti_internal_register24reg_exception_64_detail6E:
	.zero		8
	.type		_ZN21rti_internal_register24reg_exception_64_detail2E,@object
	.size		_ZN21rti_internal_register24reg_exception_64_detail2E,(_ZN21rti_internal_register24reg_exception_64_detail0E - _ZN21rti_internal_register24reg_exception_64_detail2E)
_ZN21rti_internal_register24reg_exception_64_detail2E:
	.zero		8
	.type		_ZN21rti_internal_register24reg_exception_64_detail0E,@object
	.size		_ZN21rti_internal_register24reg_exception_64_detail0E,(_ZN21rti_internal_register24reg_exception_64_detail8E - _ZN21rti_internal_register24reg_exception_64_detail0E)
_ZN21rti_internal_register24reg_exception_64_detail0E:
	.zero		8
	.type		_ZN21rti_internal_register24reg_exception_64_detail8E,@object
	.size		_ZN21rti_internal_register24reg_exception_64_detail8E,(_ZN21rti_internal_register24reg_exception_64_detail4E - _ZN21rti_internal_register24reg_exception_64_detail8E)
_ZN21rti_internal_register24reg_exception_64_detail8E:
	.zero		8
	.type		_ZN21rti_internal_register24reg_exception_64_detail4E,@object
	.size		_ZN21rti_internal_register24reg_exception_64_detail4E,(texcoord - _ZN21rti_internal_register24reg_exception_64_detail4E)
_ZN21rti_internal_register24reg_exception_64_detail4E:
	.zero		8
	.type		texcoord,@object
	.size		texcoord,(_ZN21rti_internal_register14reg_rayIndex_yE - texcoord)
texcoord:
	.zero		12
	.type		_ZN21rti_internal_register14reg_rayIndex_yE,@object
	.size		_ZN21rti_internal_register14reg_rayIndex_yE,(_ZN21rti_internal_register21reg_exception_detail3E - _ZN21rti_internal_register14reg_rayIndex_yE)
_ZN21rti_internal_register14reg_rayIndex_yE:
	.zero		4
	.type		_ZN21rti_internal_register21reg_exception_detail3E,@object
	.size		_ZN21rti_internal_register21reg_exception_detail3E,(_ZN21rti_internal_register21reg_exception_detail7E - _ZN21rti_internal_register21reg_exception_detail3E)
_ZN21rti_internal_register21reg_exception_detail3E:
	.zero		4
	.type		_ZN21rti_internal_register21reg_exception_detail7E,@object
	.size		_ZN21rti_internal_register21reg_exception_detail7E,(_ZN21rti_internal_register21reg_exception_detail5E - _ZN21rti_internal_register21reg_exception_detail7E)
_ZN21rti_internal_register21reg_exception_detail7E:
	.zero		4
	.type		_ZN21rti_internal_register21reg_exception_detail5E,@object
	.size		_ZN21rti_internal_register21reg_exception_detail5E,(_ZN21rti_internal_register21reg_exception_detail9E - _ZN21rti_internal_register21reg_exception_detail5E)
_ZN21rti_internal_register21reg_exception_detail5E:
	.zero		4
	.type		_ZN21rti_internal_register21reg_exception_detail9E,@object
	.size		_ZN21rti_internal_register21reg_exception_detail9E,(_ZN21rti_internal_register21reg_exception_detail1E - _ZN21rti_internal_register21reg_exception_detail9E)
_ZN21rti_internal_register21reg_exception_detail9E:
	.zero		4
	.type		_ZN21rti_internal_register21reg_exception_detail1E,@object
	.size		_ZN21rti_internal_register21reg_exception_detail1E,(_ZN21rti_internal_register14reg_rayIndex_zE - _ZN21rti_internal_register21reg_exception_detail1E)
_ZN21rti_internal_register21reg_exception_detail1E:
	.zero		4
	.type		_ZN21rti_internal_register14reg_rayIndex_zE,@object
	.size		_ZN21rti_internal_register14reg_rayIndex_zE,(_ZN21rti_internal_register21reg_exception_detail4E - _ZN21rti_internal_register14reg_rayIndex_zE)
_ZN21rti_internal_register14reg_rayIndex_zE:
	.zero		4
	.type		_ZN21rti_internal_register21reg_exception_detail4E,@object
	.size		_ZN21rti_internal_register21reg_exception_detail4E,(_ZN21rti_internal_register21reg_exception_detail8E - _ZN21rti_internal_register21reg_exception_detail4E)
_ZN21rti_internal_register21reg_exception_detail4E:
	.zero		4
	.type		_ZN21rti_internal_register21reg_exception_detail8E,@object
	.size		_ZN21rti_internal_register21reg_exception_detail8E,(_ZN21rti_internal_register21reg_exception_detail0E - _ZN21rti_internal_register21reg_exception_detail8E)
_ZN21rti_internal_register21reg_exception_detail8E:
	.zero		4
	.type		_ZN21rti_internal_register21reg_exception_detail0E,@object
	.size		_ZN21rti_internal_register21reg_exception_detail0E,(_ZN21rti_internal_register21reg_exception_detail6E - _ZN21rti_internal_register21reg_exception_detail0E)
_ZN21rti_internal_register21reg_exception_detail0E:
	.zero		4
	.type		_ZN21rti_internal_register21reg_exception_detail6E,@object
	.size		_ZN21rti_internal_register21reg_exception_detail6E,(_ZN21rti_internal_register14reg_rayIndex_xE - _ZN21rti_internal_register21reg_exception_detail6E)
_ZN21rti_internal_register21reg_exception_detail6E:
	.zero		4
	.type		_ZN21rti_internal_register14reg_rayIndex_xE,@object
	.size		_ZN21rti_internal_register14reg_rayIndex_xE,(_ZN21rti_internal_register21reg_exception_detail2E - _ZN21rti_internal_register14reg_rayIndex_xE)
_ZN21rti_internal_register14reg_rayIndex_xE:
	.zero		4
	.type		_ZN21rti_internal_register21reg_exception_detail2E,@object
	.size		_ZN21rti_internal_register21reg_exception_detail2E,(.L_15 - _ZN21rti_internal_register21reg_exception_detail2E)
_ZN21rti_internal_register21reg_exception_detail2E:
	.zero		4
.L_15:


//--------------------- SYMBOLS --------------------------

	.type		.nv.reservedSmem.offset0,@object
	.size		.nv.reservedSmem.offset0,0x4
	.type		tex,@"STT_CUDA_TEXTURE"
